//
// Generated by NVIDIA NVVM Compiler
//
// Compiler Build ID: CL-36424714
// Cuda compilation tools, release 13.0, V13.0.88
// Based on NVVM 20.0.0
//

.version 9.0
.target sm_100
.address_size 64

	// .globl	_Z9MergeSortiPi

.visible .entry _Z9MergeSortiPi(
	.param .u32 _Z9MergeSortiPi_param_0,
	.param .u64 .ptr .align 1 _Z9MergeSortiPi_param_1
)
{
	.reg .pred 	%p<10>;
	.reg .b32 	%r<27>;
	.reg .b64 	%rd<16>;

	ld.param.u32 	%r16, [_Z9MergeSortiPi_param_0];
	ld.param.u64 	%rd8, [_Z9MergeSortiPi_param_1];
	cvta.to.global.u64 	%rd1, %rd8;
	setp.lt.s32 	%p1, %r16, 1;
	@%p1 bra 	$L__BB0_13;
	and.b32  	%r1, %r16, 15;
	setp.lt.u32 	%p2, %r16, 16;
	mov.b32 	%r24, 0;
	@%p2 bra 	$L__BB0_4;
	and.b32  	%r24, %r16, 2147483632;
	neg.s32 	%r22, %r24;
	add.s64 	%rd14, %rd1, 32;
$L__BB0_3:
	.pragma "nounroll";
	mov.b32 	%r18, 4;
	st.global.u32 	[%rd14+-32], %r18;
	st.global.u32 	[%rd14+-28], %r18;
	st.global.u32 	[%rd14+-24], %r18;
	st.global.u32 	[%rd14+-20], %r18;
	st.global.u32 	[%rd14+-16], %r18;
	st.global.u32 	[%rd14+-12], %r18;
	st.global.u32 	[%rd14+-8], %r18;
	st.global.u32 	[%rd14+-4], %r18;
	st.global.u32 	[%rd14], %r18;
	st.global.u32 	[%rd14+4], %r18;
	st.global.u32 	[%rd14+8], %r18;
	st.global.u32 	[%rd14+12], %r18;
	st.global.u32 	[%rd14+16], %r18;
	st.global.u32 	[%rd14+20], %r18;
	st.global.u32 	[%rd14+24], %r18;
	st.global.u32 	[%rd14+28], %r18;
	add.s32 	%r22, %r22, 16;
	add.s64 	%rd14, %rd14, 64;
	setp.ne.s32 	%p3, %r22, 0;
	@%p3 bra 	$L__BB0_3;
$L__BB0_4:
	setp.eq.s32 	%p4, %r1, 0;
	@%p4 bra 	$L__BB0_13;
	and.b32  	%r7, %r16, 7;
	setp.lt.u32 	%p5, %r1, 8;
	@%p5 bra 	$L__BB0_7;
	mul.wide.u32 	%rd9, %r24, 4;
	add.s64 	%rd10, %rd1, %rd9;
	mov.b32 	%r19, 4;
	st.global.u32 	[%rd10], %r19;
	st.global.u32 	[%rd10+4], %r19;
	st.global.u32 	[%rd10+8], %r19;
	st.global.u32 	[%rd10+12], %r19;
	st.global.u32 	[%rd10+16], %r19;
	st.global.u32 	[%rd10+20], %r19;
	st.global.u32 	[%rd10+24], %r19;
	st.global.u32 	[%rd10+28], %r19;
	add.s32 	%r24, %r24, 8;
$L__BB0_7:
	setp.eq.s32 	%p6, %r7, 0;
	@%p6 bra 	$L__BB0_13;
	and.b32  	%r10, %r16, 3;
	setp.lt.u32 	%p7, %r7, 4;
	@%p7 bra 	$L__BB0_10;
	mul.wide.u32 	%rd11, %r24, 4;
	add.s64 	%rd12, %rd1, %rd11;
	mov.b32 	%r20, 4;
	st.global.u32 	[%rd12], %r20;
	st.global.u32 	[%rd12+4], %r20;
	st.global.u32 	[%rd12+8], %r20;
	st.global.u32 	[%rd12+12], %r20;
	add.s32 	%r24, %r24, 4;
$L__BB0_10:
	setp.eq.s32 	%p8, %r10, 0;
	@%p8 bra 	$L__BB0_13;
	mul.wide.u32 	%rd13, %r24, 4;
	add.s64 	%rd15, %rd1, %rd13;
	neg.s32 	%r26, %r10;
$L__BB0_12:
	.pragma "nounroll";
	mov.b32 	%r21, 4;
	st.global.u32 	[%rd15], %r21;
	add.s64 	%rd15, %rd15, 4;
	add.s32 	%r26, %r26, 1;
	setp.ne.s32 	%p9, %r26, 0;
	@%p9 bra 	$L__BB0_12;
$L__BB0_13:
	ret;

}


// ===== COMPILED SASS (sm_100) =====

	.target	sm_100

	.elftype	@"ET_EXEC"


//--------------------- .note.nv.tkinfo           --------------------------
	.section	.note.nv.tkinfo,"",@"SHT_NOTE"
	.sectionflags	@"SHF_NOTE_NV_TKINFO"
	.tkinfo
        /*0018*/ 	.word	0x00000002
        /*0030*/ 	.string	""
        /*0030*/ 	.string	"ptxas"
        /*0030*/ 	.string	"Cuda compilation tools, release 13.0, V13.0.88"
        /*0030*/ 	.string	"Build cuda_13.0.r13.0/compiler.36424714_0"
        /*0030*/ 	.string	"-arch sm_100 -m 64 "



//--------------------- .note.nv.cuinfo           --------------------------
	.section	.note.nv.cuinfo,"",@"SHT_NOTE"
	.sectionflags	@"SHF_NOTE_NV_CUINFO"
        /*0018*/ 	.short	0x0002
        /*001a*/ 	.short	0x0064
        /*001c*/ 	.short	0x0082
	.zero		2


//--------------------- .nv.info                  --------------------------
	.section	.nv.info,"",@"SHT_CUDA_INFO"
	.align	4


	//----- nvinfo : EIATTR_REGCOUNT
	.align		4
        /*0000*/ 	.byte	0x04, 0x2f
        /*0002*/ 	.short	(.L_1 - .L_0)
	.align		4
.L_0:
        /*0004*/ 	.word	index@(_Z9MergeSortiPi)
        /*0008*/ 	.word	0x0000000c


	//----- nvinfo : EIATTR_FRAME_SIZE
	.align		4
.L_1:
        /*000c*/ 	.byte	0x04, 0x11
        /*000e*/ 	.short	(.L_3 - .L_2)
	.align		4
.L_2:
        /*0010*/ 	.word	index@(_Z9MergeSortiPi)
        /*0014*/ 	.word	0x00000000


	//----- nvinfo : EIATTR_MIN_STACK_SIZE
	.align		4
.L_3:
        /*0018*/ 	.byte	0x04, 0x12
        /*001a*/ 	.short	(.L_5 - .L_4)
	.align		4
.L_4:
        /*001c*/ 	.word	index@(_Z9MergeSortiPi)
        /*0020*/ 	.word	0x00000000
.L_5:


//--------------------- .nv.compat                --------------------------
	.section	.nv.compat,"",@"SHT_CUDA_COMPAT_INFO"
	.align	4
        /*0000*/ 	.byte	0x02, 0x09, 0x00, 0x00, 0x02, 0x02, 0x01, 0x00, 0x02, 0x05, 0x05, 0x00, 0x03, 0x07, 0x01, 0x01
        /*0010*/ 	.byte	0x02, 0x03, 0x00, 0x00, 0x02, 0x06, 0x01, 0x00, 0x04, 0x0b, 0x08, 0x00, 0x09, 0x00, 0x00, 0x00
        /*0020*/ 	.byte	0x00, 0x00, 0x00, 0x00


//--------------------- .nv.info._Z9MergeSortiPi  --------------------------
	.section	.nv.info._Z9MergeSortiPi,"",@"SHT_CUDA_INFO"
	.sectionflags	@""
	.align	4


	//----- nvinfo : EIATTR_CUDA_API_VERSION
	.align		4
        /*0000*/ 	.byte	0x04, 0x37
        /*0002*/ 	.short	(.L_7 - .L_6)
.L_6:
        /*0004*/ 	.word	0x00000082


	//----- nvinfo : EIATTR_KPARAM_INFO
	.align		4
.L_7:
        /*0008*/ 	.byte	0x04, 0x17
        /*000a*/ 	.short	(.L_9 - .L_8)
.L_8:
        /*000c*/ 	.word	0x00000000
        /*0010*/ 	.short	0x0001
        /*0012*/ 	.short	0x0008
        /*0014*/ 	.byte	0x00, 0xf5, 0x21, 0x00


	//----- nvinfo : EIATTR_KPARAM_INFO
	.align		4
.L_9:
        /*0018*/ 	.byte	0x04, 0x17
        /*001a*/ 	.short	(.L_11 - .L_10)
.L_10:
        /*001c*/ 	.word	0x00000000
        /*0020*/ 	.short	0x0000
        /*0022*/ 	.short	0x0000
        /*0024*/ 	.byte	0x00, 0xf0, 0x11, 0x00


	//----- nvinfo : EIATTR_SPARSE_MMA_MASK
	.align		4
.L_11:
        /*0028*/ 	.byte	0x03, 0x50
        /*002a*/ 	.short	0x0000


	//----- nvinfo : EIATTR_MAXREG_COUNT
	.align		4
        /*002c*/ 	.byte	0x03, 0x1b
        /*002e*/ 	.short	0x00ff


	//----- nvinfo : EIATTR_MERCURY_ISA_VERSION
	.align		4
        /*0030*/ 	.byte	0x03, 0x5f
        /*0032*/ 	.short	0x0101


	//----- nvinfo : EIATTR_VRC_CTA_INIT_COUNT
	.align		4
        /*0034*/ 	.byte	0x02, 0x4a
	.zero		1
	.zero		1


	//----- nvinfo : EIATTR_EXIT_INSTR_OFFSETS
	.align		4
        /*0038*/ 	.byte	0x04, 0x1c
        /*003a*/ 	.short	(.L_13 - .L_12)


	//   ....[0]....
.L_12:
        /*003c*/ 	.word	0x00000030


	//   ....[1]....
        /*0040*/ 	.word	0x00000290


	//   ....[2]....
        /*0044*/ 	.word	0x000003a0


	//   ....[3]....
        /*0048*/ 	.word	0x00000470


	//   ....[4]....
        /*004c*/ 	.word	0x00000520


	//----- nvinfo : EIATTR_CBANK_PARAM_SIZE
	.align		4
.L_13:
        /*0050*/ 	.byte	0x03, 0x19
        /*0052*/ 	.short	0x0010


	//----- nvinfo : EIATTR_PARAM_CBANK
	.align		4
        /*0054*/ 	.byte	0x04, 0x0a
        /*0056*/ 	.short	(.L_15 - .L_14)
	.align		4
.L_14:
        /*0058*/ 	.word	index@(.nv.constant0._Z9MergeSortiPi)
        /*005c*/ 	.short	0x0380
        /*005e*/ 	.short	0x0010


	//----- nvinfo : EIATTR_SW_WAR
	.align		4
.L_15:
        /*0060*/ 	.byte	0x04, 0x36
        /*0062*/ 	.short	(.L_17 - .L_16)
.L_16:
        /*0064*/ 	.word	0x00000008
.L_17:


//--------------------- .nv.callgraph             --------------------------
	.section	.nv.callgraph,"",@"SHT_CUDA_CALLGRAPH"
	.align	4
	.sectionentsize	8
	.align		4
        /*0000*/ 	.word	0x00000000
	.align		4
        /*0004*/ 	.word	0xffffffff
	.align		4
        /*0008*/ 	.word	0x00000000
	.align		4
        /*000c*/ 	.word	0xfffffffe
	.align		4
        /*0010*/ 	.word	0x00000000
	.align		4
        /*0014*/ 	.word	0xfffffffd
	.align		4
        /*0018*/ 	.word	0x00000000
	.align		4
        /*001c*/ 	.word	0xfffffffc


//--------------------- .text._Z9MergeSortiPi     --------------------------
	.section	.text._Z9MergeSortiPi,"ax",@progbits
	.align	128
        .global         _Z9MergeSortiPi
        .type           _Z9MergeSortiPi,@function
        .size           _Z9MergeSortiPi,(.L_x_6 - _Z9MergeSortiPi)
        .other          _Z9MergeSortiPi,@"STO_CUDA_ENTRY STV_DEFAULT"
_Z9MergeSortiPi:
.text._Z9MergeSortiPi:
[----:B------:R-:W-:Y:S08]  /*0000*/  LDC R1, c[0x0][0x37c] ;  /* 0x0000df00ff017b82 */ /* 0x000ff00000000800 */
[----:B------:R-:W0:Y:S02]  /*0010*/  LDC R6, c[0x0][0x380] ;  /* 0x0000e000ff067b82 */ /* 0x000e240000000800 */
[----:B0-----:R-:W-:-:S13]  /*0020*/  ISETP.GE.AND P0, PT, R6, 0x1, PT ;  /* 0x000000010600780c */ /* 0x001fda0003f06270 */
[----:B------:R-:W-:Y:S05]  /*0030*/  @!P0 EXIT ;  /* 0x000000000000894d */ /* 0x000fea0003800000 */
[C---:B------:R-:W-:Y:S01]  /*0040*/  ISETP.GE.U32.AND P1, PT, R6.reuse, 0x10, PT ;  /* 0x000000100600780c */ /* 0x040fe20003f26070 */
[----:B------:R-:W0:Y:S01]  /*0050*/  LDCU.64 UR6, c[0x0][0x358] ;  /* 0x00006b00ff0677ac */ /* 0x000e220008000a00 */
[----:B------:R-:W-:Y:S01]  /*0060*/  LOP3.LUT R8, R6, 0xf, RZ, 0xc0, !PT ;  /* 0x0000000f06087812 */ /* 0x000fe200078ec0ff */
[----:B------:R-:W-:-:S03]  /*0070*/  IMAD.MOV.U32 R5, RZ, RZ, RZ ;  /* 0x000000ffff057224 */ /* 0x000fc600078e00ff */
[----:B------:R-:W-:-:S07]  /*0080*/  ISETP.NE.AND P0, PT, R8, RZ, PT ;  /* 0x000000ff0800720c */ /* 0x000fce0003f05270 */
[----:B------:R-:W-:Y:S06]  /*0090*/  @!P1 BRA `(.L_x_0) ;  /* 0x00000000007c9947 */ /* 0x000fec0003800000 */
[----:B------:R-:W1:Y:S01]  /*00a0*/  LDCU.64 UR4, c[0x0][0x388] ;  /* 0x00007100ff0477ac */ /* 0x000e620008000a00 */
[----:B------:R-:W-:Y:S01]  /*00b0*/  LOP3.LUT R5, R6, 0x7ffffff0, RZ, 0xc0, !PT ;  /* 0x7ffffff006057812 */ /* 0x000fe200078ec0ff */
[----:B------:R-:W-:-:S04]  /*00c0*/  IMAD.MOV.U32 R9, RZ, RZ, 0x4 ;  /* 0x00000004ff097424 */ /* 0x000fc800078e00ff */
[----:B------:R-:W-:Y:S01]  /*00d0*/  IMAD.MOV R0, RZ, RZ, -R5 ;  /* 0x000000ffff007224 */ /* 0x000fe200078e0a05 */
[----:B-1----:R-:W-:-:S04]  /*00e0*/  UIADD3 UR4, UP0, UPT, UR4, 0x20, URZ ;  /* 0x0000002004047890 */ /* 0x002fc8000ff1e0ff */
[----:B------:R-:W-:Y:S02]  /*00f0*/  UIADD3.X UR5, UPT, UPT, URZ, UR5, URZ, UP0, !UPT ;  /* 0x00000005ff057290 */ /* 0x000fe400087fe4ff */
[----:B------:R-:W-:-:S04]  /*0100*/  IMAD.U32 R4, RZ, RZ, UR4 ;  /* 0x00000004ff047e24 */ /* 0x000fc8000f8e00ff */
[----:B------:R-:W-:-:S07]  /*0110*/  MOV R7, UR5 ;  /* 0x0000000500077c02 */ /* 0x000fce0008000f00 */
.L_x_1:
[----:B------:R-:W-:Y:S02]  /*0120*/  VIADD R0, R0, 0x10 ;  /* 0x0000001000007836 */ /* 0x000fe40000000000 */
[----:B-1----:R-:W-:Y:S02]  /*0130*/  IMAD.MOV.U32 R2, RZ, RZ, R4 ;  /* 0x000000ffff027224 */ /* 0x002fe400078e0004 */
[----:B------:R-:W-:Y:S01]  /*0140*/  IMAD.MOV.U32 R3, RZ, RZ, R7 ;  /* 0x000000ffff037224 */ /* 0x000fe200078e0007 */
[----:B------:R-:W-:Y:S02]  /*0150*/  ISETP.NE.AND P1, PT, R0, RZ, PT ;  /* 0x000000ff0000720c */ /* 0x000fe40003f25270 */
[----:B------:R-:W-:Y:S02]  /*0160*/  IADD3 R4, P2, PT, R2, 0x40, RZ ;  /* 0x0000004002047810 */ /* 0x000fe40007f5e0ff */
[----:B0-----:R1:W-:Y:S02]  /*0170*/  STG.E desc[UR6][R2.64+-0x20], R9 ;  /* 0xffffe00902007986 */ /* 0x0013e4000c101906 */
[----:B------:R-:W-:-:S02]  /*0180*/  IADD3.X R7, PT, PT, RZ, R3, RZ, P2, !PT ;  /* 0x00000003ff077210 */ /* 0x000fc400017fe4ff */
[----:B------:R1:W-:Y:S04]  /*0190*/  STG.E desc[UR6][R2.64+-0x1c], R9 ;  /* 0xffffe40902007986 */ /* 0x0003e8000c101906 */
        /* <DEDUP_REMOVED lines=13> */
[----:B------:R1:W-:Y:S01]  /*0270*/  STG.E desc[UR6][R2.64+0x1c], R9 ;  /* 0x00001c0902007986 */ /* 0x0003e2000c101906 */
[----:B------:R-:W-:Y:S05]  /*0280*/  @P1 BRA `(.L_x_1) ;  /* 0xfffffffc00a41947 */ /* 0x000fea000383ffff */
.L_x_0:
[----:B0-----:R-:W-:Y:S05]  /*0290*/  @!P0 EXIT ;  /* 0x000000000000894d */ /* 0x001fea0003800000 */
[----:B------:R-:W-:Y:S02]  /*02a0*/  ISETP.GE.U32.AND P0, PT, R8, 0x8, PT ;  /* 0x000000080800780c */ /* 0x000fe40003f06070 */
[----:B------:R-:W-:-:S04]  /*02b0*/  LOP3.LUT R4, R6, 0x7, RZ, 0xc0, !PT ;  /* 0x0000000706047812 */ /* 0x000fc800078ec0ff */
[----:B------:R-:W-:-:S07]  /*02c0*/  ISETP.NE.AND P1, PT, R4, RZ, PT ;  /* 0x000000ff0400720c */ /* 0x000fce0003f25270 */
[----:B------:R-:W-:Y:S06]  /*02d0*/  @!P0 BRA `(.L_x_2) ;  /* 0x0000000000308947 */ /* 0x000fec0003800000 */
[----:B-1----:R-:W0:Y:S01]  /*02e0*/  LDC.64 R2, c[0x0][0x388] ;  /* 0x0000e200ff027b82 */ /* 0x002e220000000a00 */
[----:B------:R-:W-:Y:S02]  /*02f0*/  IMAD.MOV.U32 R7, RZ, RZ, 0x4 ;  /* 0x00000004ff077424 */ /* 0x000fe400078e00ff */
[----:B0-----:R-:W-:-:S04]  /*0300*/  IMAD.WIDE.U32 R2, R5, 0x4, R2 ;  /* 0x0000000405027825 */ /* 0x001fc800078e0002 */
[----:B------:R-:W-:Y:S01]  /*0310*/  VIADD R5, R5, 0x8 ;  /* 0x0000000805057836 */ /* 0x000fe20000000000 */
[----:B------:R0:W-:Y:S04]  /*0320*/  STG.E desc[UR6][R2.64], R7 ;  /* 0x0000000702007986 */ /* 0x0001e8000c101906 */
[----:B------:R0:W-:Y:S04]  /*0330*/  STG.E desc[UR6][R2.64+0x4], R7 ;  /* 0x0000040702007986 */ /* 0x0001e8000c101906 */
[----:B------:R0:W-:Y:S04]  /*0340*/  STG.E desc[UR6][R2.64+0x8], R7 ;  /* 0x0000080702007986 */ /* 0x0001e8000c101906 */
[----:B------:R0:W-:Y:S04]  /*0350*/  STG.E desc[UR6][R2.64+0xc], R7 ;  /* 0x00000c0702007986 */ /* 0x0001e8000c101906 */
[----:B------:R0:W-:Y:S04]  /*0360*/  STG.E desc[UR6][R2.64+0x10], R7 ;  /* 0x0000100702007986 */ /* 0x0001e8000c101906 */
[----:B------:R0:W-:Y:S04]  /*0370*/  STG.E desc[UR6][R2.64+0x14], R7 ;  /* 0x0000140702007986 */ /* 0x0001e8000c101906 */
[----:B------:R0:W-:Y:S04]  /*0380*/  STG.E desc[UR6][R2.64+0x18], R7 ;  /* 0x0000180702007986 */ /* 0x0001e8000c101906 */
[----:B------:R0:W-:Y:S02]  /*0390*/  STG.E desc[UR6][R2.64+0x1c], R7 ;  /* 0x00001c0702007986 */ /* 0x0001e4000c101906 */
.L_x_2:
[----:B------:R-:W-:Y:S05]  /*03a0*/  @!P1 EXIT ;  /* 0x000000000000994d */ /* 0x000fea0003800000 */
[----:B------:R-:W-:Y:S02]  /*03b0*/  ISETP.GE.U32.AND P0, PT, R4, 0x4, PT ;  /* 0x000000040400780c */ /* 0x000fe40003f06070 */
[----:B------:R-:W-:-:S04]  /*03c0*/  LOP3.LUT R0, R6, 0x3, RZ, 0xc0, !PT ;  /* 0x0000000306007812 */ /* 0x000fc800078ec0ff */
[----:B------:R-:W-:-:S07]  /*03d0*/  ISETP.NE.AND P1, PT, R0, RZ, PT ;  /* 0x000000ff0000720c */ /* 0x000fce0003f25270 */
[----:B------:R-:W-:Y:S06]  /*03e0*/  @!P0 BRA `(.L_x_3) ;  /* 0x0000000000208947 */ /* 0x000fec0003800000 */
[----:B01----:R-:W0:Y:S01]  /*03f0*/  LDC.64 R2, c[0x0][0x388] ;  /* 0x0000e200ff027b82 */ /* 0x003e220000000a00 */
[----:B------:R-:W-:Y:S02]  /*0400*/  IMAD.MOV.U32 R7, RZ, RZ, 0x4 ;  /* 0x00000004ff077424 */ /* 0x000fe400078e00ff */
[C---:B0-----:R-:W-:Y:S01]  /*0410*/  IMAD.WIDE.U32 R2, R5.reuse, 0x4, R2 ;  /* 0x0000000405027825 */ /* 0x041fe200078e0002 */
[----:B------:R-:W-:-:S04]  /*0420*/  IADD3 R5, PT, PT, R5, 0x4, RZ ;  /* 0x0000000405057810 */ /* 0x000fc80007ffe0ff */
[----:B------:R2:W-:Y:S04]  /*0430*/  STG.E desc[UR6][R2.64], R7 ;  /* 0x0000000702007986 */ /* 0x0005e8000c101906 */
[----:B------:R2:W-:Y:S04]  /*0440*/  STG.E desc[UR6][R2.64+0x4], R7 ;  /* 0x0000040702007986 */ /* 0x0005e8000c101906 */
[----:B------:R2:W-:Y:S04]  /*0450*/  STG.E desc[UR6][R2.64+0x8], R7 ;  /* 0x0000080702007986 */ /* 0x0005e8000c101906 */
[----:B------:R2:W-:Y:S02]  /*0460*/  STG.E desc[UR6][R2.64+0xc], R7 ;  /* 0x00000c0702007986 */ /* 0x0005e4000c101906 */
.L_x_3:
[----:B------:R-:W-:Y:S05]  /*0470*/  @!P1 EXIT ;  /* 0x000000000000994d */ /* 0x000fea0003800000 */
[----:B012---:R-:W0:Y:S01]  /*0480*/  LDC.64 R2, c[0x0][0x388] ;  /* 0x0000e200ff027b82 */ /* 0x007e220000000a00 */
[----:B------:R-:W-:Y:S02]  /*0490*/  IMAD.MOV R0, RZ, RZ, -R0 ;  /* 0x000000ffff007224 */ /* 0x000fe400078e0a00 */
[----:B0-----:R-:W-:-:S04]  /*04a0*/  IMAD.WIDE.U32 R2, R5, 0x4, R2 ;  /* 0x0000000405027825 */ /* 0x001fc800078e0002 */
[----:B------:R-:W-:-:S07]  /*04b0*/  IMAD.MOV.U32 R5, RZ, RZ, 0x4 ;  /* 0x00000004ff057424 */ /* 0x000fce00078e00ff */
.L_x_4:
[----:B------:R-:W-:Y:S01]  /*04c0*/  IADD3 R0, PT, PT, R0, 0x1, RZ ;  /* 0x0000000100007810 */ /* 0x000fe20007ffe0ff */
[----:B------:R0:W-:Y:S03]  /*04d0*/  STG.E desc[UR6][R2.64], R5 ;  /* 0x0000000502007986 */ /* 0x0001e6000c101906 */
[----:B------:R-:W-:Y:S02]  /*04e0*/  ISETP.NE.AND P0, PT, R0, RZ, PT ;  /* 0x000000ff0000720c */ /* 0x000fe40003f05270 */
[----:B0-----:R-:W-:-:S05]  /*04f0*/  IADD3 R2, P1, PT, R2, 0x4, RZ ;  /* 0x0000000402027810 */ /* 0x001fca0007f3e0ff */
[----:B------:R-:W-:-:S06]  /*0500*/  IMAD.X R3, RZ, RZ, R3, P1 ;  /* 0x000000ffff037224 */ /* 0x000fcc00008e0603 */
[----:B------:R-:W-:Y:S05]  /*0510*/  @P0 BRA `(.L_x_4) ;  /* 0xfffffffc00e80947 */ /* 0x000fea000383ffff */
[----:B------:R-:W-:Y:S05]  /*0520*/  EXIT ;  /* 0x000000000000794d */ /* 0x000fea0003800000 */
.L_x_5:
[----:B------:R-:W-:-:S00]  /*0530*/  BRA `(.L_x_5) ;  /* 0xfffffffc00fc7947 */ /* 0x000fc0000383ffff */
[----:B------:R-:W-:-:S00]  /*0540*/  NOP ;  /* 0x0000000000007918 */ /* 0x000fc00000000000 */
        /* <DEDUP_REMOVED lines=11> */
.L_x_6:


//--------------------- .nv.shared.reserved.0     --------------------------
	.section	.nv.shared.reserved.0,"aw",@nobits
	.weak		__nv_reservedSMEM_offset_0_alias
	.size		__nv_reservedSMEM_offset_0_alias, 0, 64
	.other		__nv_reservedSMEM_offset_0_alias,@"STO_CUDA_RESERVED_SHARED STV_DEFAULT"
__nv_reservedSMEM_offset_0_alias:
	.zero		0
	.zero		64


//--------------------- .nv.constant0._Z9MergeSortiPi --------------------------
	.section	.nv.constant0._Z9MergeSortiPi,"a",@progbits
	.sectionflags	@""
	.align	4
.nv.constant0._Z9MergeSortiPi:
	.zero		912


//--------------------- SYMBOLS --------------------------

	.type		.nv.reservedSmem.offset0,@object
	.size		.nv.reservedSmem.offset0,0x4
